	.headerflags	@"EF_CUDA_TEXMODE_UNIFIED EF_CUDA_64BIT_ADDRESS EF_CUDA_SM86 EF_CUDA_VIRTUAL_SM(EF_CUDA_SM86)"
	.elftype	@"ET_EXEC"


//--------------------- .nv.info                  --------------------------
	.section	.nv.info,"",@"SHT_CUDA_INFO"
	.align	4


	//----- nvinfo : EIATTR_REGCOUNT
	.align		4
        /*0000*/ 	.byte	0x04, 0x2f
        /*0002*/ 	.short	(.L_1 - .L_0)
	.align		4
.L_0:
        /*0004*/ 	.word	index@(triton_poi_fused__to_copy_13)
        /*0008*/ 	.word	0x00000008


	//----- nvinfo : EIATTR_MIN_STACK_SIZE
	.align		4
.L_1:
        /*000c*/ 	.byte	0x04, 0x12
        /*000e*/ 	.short	(.L_3 - .L_2)
	.align		4
.L_2:
        /*0010*/ 	.word	index@(triton_poi_fused__to_copy_13)
        /*0014*/ 	.word	0x00000000


	//----- nvinfo : EIATTR_FRAME_SIZE
	.align		4
.L_3:
        /*0018*/ 	.byte	0x04, 0x11
        /*001a*/ 	.short	(.L_5 - .L_4)
	.align		4
.L_4:
        /*001c*/ 	.word	index@(triton_poi_fused__to_copy_13)
        /*0020*/ 	.word	0x00000000


	//----- nvinfo : EIATTR_MIN_STACK_SIZE
	.align		4
.L_5:
        /*0024*/ 	.byte	0x04, 0x12
        /*0026*/ 	.short	(.L_7 - .L_6)
	.align		4
.L_6:
        /*0028*/ 	.word	index@(triton_poi_fused__to_copy_13)
        /*002c*/ 	.word	0x00000000
.L_7:


//--------------------- .nv.info.triton_poi_fused__to_copy_13 --------------------------
	.section	.nv.info.triton_poi_fused__to_copy_13,"",@"SHT_CUDA_INFO"
	.sectionflags	@""
	.align	4


	//----- nvinfo : EIATTR_CUDA_API_VERSION
	.align		4
        /*0000*/ 	.byte	0x04, 0x37
        /*0002*/ 	.short	(.L_9 - .L_8)
.L_8:
        /*0004*/ 	.word	0x0000007c


	//----- nvinfo : EIATTR_SW2861232_WAR
	.align		4
.L_9:
        /*0008*/ 	.byte	0x01, 0x35
	.zero		2


	//----- nvinfo : EIATTR_PARAM_CBANK
	.align		4
        /*000c*/ 	.byte	0x04, 0x0a
        /*000e*/ 	.short	(.L_11 - .L_10)
	.align		4
.L_10:
        /*0010*/ 	.word	index@(.nv.constant0.triton_poi_fused__to_copy_13)
        /*0014*/ 	.short	0x0160
        /*0016*/ 	.short	0x0020


	//----- nvinfo : EIATTR_CBANK_PARAM_SIZE
	.align		4
.L_11:
        /*0018*/ 	.byte	0x03, 0x19
        /*001a*/ 	.short	0x0020


	//----- nvinfo : EIATTR_KPARAM_INFO
	.align		4
        /*001c*/ 	.byte	0x04, 0x17
        /*001e*/ 	.short	(.L_13 - .L_12)
.L_12:
        /*0020*/ 	.word	0x00000000
        /*0024*/ 	.short	0x0003
        /*0026*/ 	.short	0x0018
        /*0028*/ 	.byte	0x00, 0xf4, 0x21, 0x00


	//----- nvinfo : EIATTR_KPARAM_INFO
	.align		4
.L_13:
        /*002c*/ 	.byte	0x04, 0x17
        /*002e*/ 	.short	(.L_15 - .L_14)
.L_14:
        /*0030*/ 	.word	0x00000000
        /*0034*/ 	.short	0x0002
        /*0036*/ 	.short	0x0010
        /*0038*/ 	.byte	0x00, 0xf0, 0x11, 0x00


	//----- nvinfo : EIATTR_KPARAM_INFO
	.align		4
.L_15:
        /*003c*/ 	.byte	0x04, 0x17
        /*003e*/ 	.short	(.L_17 - .L_16)
.L_16:
        /*0040*/ 	.word	0x00000000
        /*0044*/ 	.short	0x0001
        /*0046*/ 	.short	0x0008
        /*0048*/ 	.byte	0x00, 0xf4, 0x21, 0x00


	//----- nvinfo : EIATTR_KPARAM_INFO
	.align		4
.L_17:
        /*004c*/ 	.byte	0x04, 0x17
        /*004e*/ 	.short	(.L_19 - .L_18)
.L_18:
        /*0050*/ 	.word	0x00000000
        /*0054*/ 	.short	0x0000
        /*0056*/ 	.short	0x0000
        /*0058*/ 	.byte	0x00, 0xf4, 0x21, 0x00


	//----- nvinfo : EIATTR_MAXREG_COUNT
	.align		4
.L_19:
        /*005c*/ 	.byte	0x03, 0x1b
        /*005e*/ 	.short	0x00ff


	//----- nvinfo : EIATTR_EXIT_INSTR_OFFSETS
	.align		4
        /*0060*/ 	.byte	0x04, 0x1c
        /*0062*/ 	.short	(.L_21 - .L_20)


	//   ....[0]....
.L_20:
        /*0064*/ 	.word	0x00000120


	//   ....[1]....
        /*0068*/ 	.word	0x00000140


	//----- nvinfo : EIATTR_REQNTID
	.align		4
.L_21:
        /*006c*/ 	.byte	0x04, 0x10
        /*006e*/ 	.short	(.L_23 - .L_22)
.L_22:
        /*0070*/ 	.word	0x00000080
        /*0074*/ 	.word	0x00000001
        /*0078*/ 	.word	0x00000001


	//----- nvinfo : EIATTR_CRS_STACK_SIZE
	.align		4
.L_23:
        /*007c*/ 	.byte	0x04, 0x1e
        /*007e*/ 	.short	(.L_25 - .L_24)
.L_24:
        /*0080*/ 	.word	0x00000000
.L_25:


//--------------------- .nv.callgraph             --------------------------
	.section	.nv.callgraph,"",@"SHT_CUDA_CALLGRAPH"
	.align	4
	.sectionentsize	8
	.align		4
        /*0000*/ 	.word	0x00000000
	.align		4
        /*0004*/ 	.word	0xffffffff
	.align		4
        /*0008*/ 	.word	0x00000000
	.align		4
        /*000c*/ 	.word	0xfffffffe
	.align		4
        /*0010*/ 	.word	0x00000000
	.align		4
        /*0014*/ 	.word	0xfffffffd
	.align		4
        /*0018*/ 	.word	0x00000000
	.align		4
        /*001c*/ 	.word	0xfffffffc


//--------------------- .nv.rel.action            --------------------------
	.section	.nv.rel.action,"",@"SHT_CUDA_RELOCINFO"
	.align	8
	.sectionentsize	8
        /*0000*/ 	.byte	0x73, 0x00, 0x00, 0x00, 0x00, 0x00, 0x00, 0x00, 0x00, 0x00, 0x00, 0x11, 0x25, 0x00, 0x05, 0x36


//--------------------- .nv.constant0.triton_poi_fused__to_copy_13 --------------------------
	.section	.nv.constant0.triton_poi_fused__to_copy_13,"a",@progbits
	.sectionflags	@""
	.align	4
.nv.constant0.triton_poi_fused__to_copy_13:
	.zero		384


//--------------------- .text.triton_poi_fused__to_copy_13 --------------------------
	.section	.text.triton_poi_fused__to_copy_13,"ax",@progbits
	.sectioninfo	@"SHI_REGISTERS=8"
	.align	128
        .global         triton_poi_fused__to_copy_13
        .type           triton_poi_fused__to_copy_13,@function
        .size           triton_poi_fused__to_copy_13,(.L_x_3 - triton_poi_fused__to_copy_13)
        .other          triton_poi_fused__to_copy_13,@"STO_CUDA_ENTRY STV_DEFAULT"
triton_poi_fused__to_copy_13:
.text.triton_poi_fused__to_copy_13:
[----:B------:R-:W-:Y:S02]  /*0000*/  IMAD.MOV.U32 R1, RZ, RZ, c[0x0][0x28] ;  /* 0x00000a00ff017624 */ /* 0x000fe400078e00ff */
[----:B------:R-:W0:Y:S01]  /*0010*/  S2R R0, SR_TID.X ;  /* 0x0000000000007919 */ /* 0x000e220000002100 */
[----:B------:R-:W-:Y:S01]  /*0020*/  MOV R5, 0x2 ;  /* 0x0000000200057802 */ /* 0x000fe20000000f00 */
[----:B------:R-:W-:Y:S01]  /*0030*/  ULDC.64 UR4, c[0x0][0x118] ;  /* 0x0000460000047ab9 */ /* 0x000fe20000000a00 */
[----:B------:R-:W-:Y:S01]  /*0040*/  BSSY B0, `(.L_x_0) ;  /* 0x000000c000007945 */ /* 0x000fe20003800000 */
[----:B------:R-:W1:Y:S01]  /*0050*/  S2R R3, SR_CTAID.X ;  /* 0x0000000000037919 */ /* 0x000e620000002500 */
[----:B0-----:R-:W-:-:S04]  /*0060*/  SHF.L.U32 R0, R0, 0x1, RZ ;  /* 0x0000000100007819 */ /* 0x001fc800000006ff */
[----:B------:R-:W-:-:S05]  /*0070*/  LOP3.LUT R0, R0, 0xfe, RZ, 0xc0, !PT ;  /* 0x000000fe00007812 */ /* 0x000fca00078ec0ff */
[----:B-1----:R-:W-:Y:S02]  /*0080*/  IMAD R0, R3, 0x100, R0 ;  /* 0x0000010003007824 */ /* 0x002fe400078e0200 */
[----:B------:R-:W-:Y:S02]  /*0090*/  CS2R R2, SRZ ;  /* 0x0000000000027805 */ /* 0x000fe4000001ff00 */
[C---:B------:R-:W-:Y:S01]  /*00a0*/  IMAD.WIDE R4, R0.reuse, R5, c[0x0][0x168] ;  /* 0x00005a0000047625 */ /* 0x040fe200078e0205 */
[----:B------:R-:W-:-:S13]  /*00b0*/  ISETP.GE.AND P0, PT, R0, 0xc00, PT ;  /* 0x00000c000000780c */ /* 0x000fda0003f06270 */
[----:B------:R-:W-:Y:S05]  /*00c0*/  @P0 BRA `(.L_x_1) ;  /* 0x0000003000000947 */ /* 0x000fea0003800000 */
[----:B------:R-:W-:-:S04]  /*00d0*/  IMAD.MOV.U32 R3, RZ, RZ, 0x4 ;  /* 0x00000004ff037424 */ /* 0x000fc800078e00ff */
[----:B------:R-:W-:-:S06]  /*00e0*/  IMAD.WIDE R2, R0, R3, c[0x0][0x160] ;  /* 0x0000580000027625 */ /* 0x000fcc00078e0203 */
[----:B------:R-:W5:Y:S02]  /*00f0*/  LDG.E.64 R2, [R2.64] ;  /* 0x0000000402027981 */ /* 0x000f64000c1e1b00 */
.L_x_1:
[----:B------:R-:W-:Y:S05]  /*0100*/  BSYNC B0 ;  /* 0x0000000000007941 */ /* 0x000fea0003800000 */
.L_x_0:
[----:B-----5:R-:W-:Y:S01]  /*0110*/  F2FP.BF16.PACK_AB R3, R3, R2 ;  /* 0x000000020303723e */ /* 0x020fe200000010ff */
[----:B------:R-:W-:Y:S06]  /*0120*/  @P0 EXIT ;  /* 0x000000000000094d */ /* 0x000fec0003800000 */
[----:B------:R-:W-:Y:S01]  /*0130*/  STG.E [R4.64], R3 ;  /* 0x0000000304007986 */ /* 0x000fe2000c101904 */
[----:B------:R-:W-:Y:S05]  /*0140*/  EXIT ;  /* 0x000000000000794d */ /* 0x000fea0003800000 */
.L_x_2:
[----:B------:R-:W-:-:S00]  /*0150*/  BRA `(.L_x_2) ;  /* 0xfffffff000007947 */ /* 0x000fc0000383ffff */
[----:B------:R-:W-:-:S00]  /*0160*/  NOP ;  /* 0x0000000000007918 */ /* 0x000fc00000000000 */
        /* <DEDUP_REMOVED lines=9> */
.L_x_3:
